	.headerflags	@"EF_CUDA_TEXMODE_UNIFIED EF_CUDA_64BIT_ADDRESS EF_CUDA_ACCELERATORS EF_CUDA_SM90 EF_CUDA_VIRTUAL_SM(EF_CUDA_SM90)"
	.elftype	@"ET_EXEC"


//--------------------- .nv.info                  --------------------------
	.section	.nv.info,"",@"SHT_CUDA_INFO"
	.align	4


	//----- nvinfo : EIATTR_REGCOUNT
	.align		4
        /*0000*/ 	.byte	0x04, 0x2f
        /*0002*/ 	.short	(.L_1 - .L_0)
	.align		4
.L_0:
        /*0004*/ 	.word	index@(triton_poi_fused_zeros_like_0)
        /*0008*/ 	.word	0x00000008


	//----- nvinfo : EIATTR_MIN_STACK_SIZE
	.align		4
.L_1:
        /*000c*/ 	.byte	0x04, 0x12
        /*000e*/ 	.short	(.L_3 - .L_2)
	.align		4
.L_2:
        /*0010*/ 	.word	index@(triton_poi_fused_zeros_like_0)
        /*0014*/ 	.word	0x00000000


	//----- nvinfo : EIATTR_FRAME_SIZE
	.align		4
.L_3:
        /*0018*/ 	.byte	0x04, 0x11
        /*001a*/ 	.short	(.L_5 - .L_4)
	.align		4
.L_4:
        /*001c*/ 	.word	index@(triton_poi_fused_zeros_like_0)
        /*0020*/ 	.word	0x00000000


	//----- nvinfo : EIATTR_MIN_STACK_SIZE
	.align		4
.L_5:
        /*0024*/ 	.byte	0x04, 0x12
        /*0026*/ 	.short	(.L_7 - .L_6)
	.align		4
.L_6:
        /*0028*/ 	.word	index@(triton_poi_fused_zeros_like_0)
        /*002c*/ 	.word	0x00000000
.L_7:


//--------------------- .nv.info.triton_poi_fused_zeros_like_0 --------------------------
	.section	.nv.info.triton_poi_fused_zeros_like_0,"",@"SHT_CUDA_INFO"
	.sectionflags	@""
	.align	4


	//----- nvinfo : EIATTR_CUDA_API_VERSION
	.align		4
        /*0000*/ 	.byte	0x04, 0x37
        /*0002*/ 	.short	(.L_9 - .L_8)
.L_8:
        /*0004*/ 	.word	0x0000007c


	//----- nvinfo : EIATTR_KPARAM_INFO
	.align		4
.L_9:
        /*0008*/ 	.byte	0x04, 0x17
        /*000a*/ 	.short	(.L_11 - .L_10)
.L_10:
        /*000c*/ 	.word	0x00000000
        /*0010*/ 	.short	0x0001
        /*0012*/ 	.short	0x0008
        /*0014*/ 	.byte	0x00, 0xf0, 0x11, 0x00


	//----- nvinfo : EIATTR_KPARAM_INFO
	.align		4
.L_11:
        /*0018*/ 	.byte	0x04, 0x17
        /*001a*/ 	.short	(.L_13 - .L_12)
.L_12:
        /*001c*/ 	.word	0x00000000
        /*0020*/ 	.short	0x0000
        /*0022*/ 	.short	0x0000
        /*0024*/ 	.byte	0x00, 0xf4, 0x21, 0x00


	//----- nvinfo : EIATTR_SPARSE_MMA_MASK
	.align		4
.L_13:
        /*0028*/ 	.byte	0x03, 0x50
        /*002a*/ 	.short	0x0000


	//----- nvinfo : EIATTR_MAXREG_COUNT
	.align		4
        /*002c*/ 	.byte	0x03, 0x1b
        /*002e*/ 	.short	0x00ff


	//----- nvinfo : EIATTR_EXIT_INSTR_OFFSETS
	.align		4
        /*0030*/ 	.byte	0x04, 0x1c
        /*0032*/ 	.short	(.L_15 - .L_14)


	//   ....[0]....
.L_14:
        /*0034*/ 	.word	0x00000080


	//   ....[1]....
        /*0038*/ 	.word	0x000000b0


	//----- nvinfo : EIATTR_REQNTID
	.align		4
.L_15:
        /*003c*/ 	.byte	0x04, 0x10
        /*003e*/ 	.short	(.L_17 - .L_16)
.L_16:
        /*0040*/ 	.word	0x00000080
        /*0044*/ 	.word	0x00000001
        /*0048*/ 	.word	0x00000001


	//----- nvinfo : EIATTR_CBANK_PARAM_SIZE
	.align		4
.L_17:
        /*004c*/ 	.byte	0x03, 0x19
        /*004e*/ 	.short	0x000c


	//----- nvinfo : EIATTR_PARAM_CBANK
	.align		4
        /*0050*/ 	.byte	0x04, 0x0a
        /*0052*/ 	.short	(.L_19 - .L_18)
	.align		4
.L_18:
        /*0054*/ 	.word	index@(.nv.constant0.triton_poi_fused_zeros_like_0)
        /*0058*/ 	.short	0x0210
        /*005a*/ 	.short	0x000c


	//----- nvinfo : EIATTR_SW_WAR
	.align		4
.L_19:
        /*005c*/ 	.byte	0x04, 0x36
        /*005e*/ 	.short	(.L_21 - .L_20)
.L_20:
        /*0060*/ 	.word	0x00000008
.L_21:


//--------------------- .nv.callgraph             --------------------------
	.section	.nv.callgraph,"",@"SHT_CUDA_CALLGRAPH"
	.align	4
	.sectionentsize	8
	.align		4
        /*0000*/ 	.word	0x00000000
	.align		4
        /*0004*/ 	.word	0xffffffff
	.align		4
        /*0008*/ 	.word	0x00000000
	.align		4
        /*000c*/ 	.word	0xfffffffe
	.align		4
        /*0010*/ 	.word	0x00000000
	.align		4
        /*0014*/ 	.word	0xfffffffd
	.align		4
        /*0018*/ 	.word	0x00000000
	.align		4
        /*001c*/ 	.word	0xfffffffc


//--------------------- .text.triton_poi_fused_zeros_like_0 --------------------------
	.section	.text.triton_poi_fused_zeros_like_0,"ax",@progbits
	.align	128
        .global         triton_poi_fused_zeros_like_0
        .type           triton_poi_fused_zeros_like_0,@function
        .size           triton_poi_fused_zeros_like_0,(.L_x_1 - triton_poi_fused_zeros_like_0)
        .other          triton_poi_fused_zeros_like_0,@"STO_CUDA_ENTRY STV_DEFAULT"
triton_poi_fused_zeros_like_0:
.text.triton_poi_fused_zeros_like_0:
[----:B------:R-:W0:Y:S02]  /*0000*/  LDC R1, c[0x0][0x28] ;  /* 0x00000a00ff017b82 */ /* 0x000e240000000800 */
[----:B------:R-:W1:Y:S01]  /*0010*/  S2R R0, SR_TID.X ;  /* 0x0000000000007919 */ /* 0x000e620000002100 */
[----:B------:R-:W2:Y:S01]  /*0020*/  LDC.64 R2, c[0x0][0x210] ;  /* 0x00008400ff027b82 */ /* 0x000ea20000000a00 */
[----:B------:R-:W3:Y:S01]  /*0030*/  S2R R5, SR_CTAID.X ;  /* 0x0000000000057919 */ /* 0x000ee20000002500 */
[----:B-1----:R-:W-:-:S04]  /*0040*/  LOP3.LUT R0, R0, 0x7f, RZ, 0xc0, !PT ;  /* 0x0000007f00007812 */ /* 0x002fc800078ec0ff */
[----:B---3--:R-:W-:-:S04]  /*0050*/  LEA R5, R5, R0, 0x7 ;  /* 0x0000000005057211 */ /* 0x008fc800078e38ff */
[C---:B------:R-:W-:Y:S01]  /*0060*/  ISETP.GE.AND P0, PT, R5.reuse, 0x80, PT ;  /* 0x000000800500780c */ /* 0x040fe20003f06270 */
[----:B--2---:R-:W-:-:S12]  /*0070*/  IMAD.WIDE R2, R5, 0x4, R2 ;  /* 0x0000000405027825 */ /* 0x004fd800078e0202 */
[----:B------:R-:W-:Y:S05]  /*0080*/  @P0 EXIT ;  /* 0x000000000000094d */ /* 0x000fea0003800000 */
[----:B------:R-:W-:Y:S02]  /*0090*/  ULDC.64 UR4, c[0x0][0x208] ;  /* 0x0000820000047ab9 */ /* 0x000fe40000000a00 */
[----:B------:R-:W-:Y:S01]  /*00a0*/  STG.E desc[UR4][R2.64], RZ ;  /* 0x000000ff02007986 */ /* 0x000fe2000c101904 */
[----:B------:R-:W-:Y:S05]  /*00b0*/  EXIT ;  /* 0x000000000000794d */ /* 0x000fea0003800000 */
.L_x_0:
[----:B------:R-:W-:-:S00]  /*00c0*/  BRA `(.L_x_0) ;  /* 0xfffffffc00fc7947 */ /* 0x000fc0000383ffff */
[----:B------:R-:W-:-:S00]  /*00d0*/  NOP ;  /* 0x0000000000007918 */ /* 0x000fc00000000000 */
        /* <DEDUP_REMOVED lines=10> */
.L_x_1:


//--------------------- .nv.constant0.triton_poi_fused_zeros_like_0 --------------------------
	.section	.nv.constant0.triton_poi_fused_zeros_like_0,"a",@progbits
	.sectionflags	@""
	.align	4
.nv.constant0.triton_poi_fused_zeros_like_0:
	.zero		540
